//
// Generated by NVIDIA NVVM Compiler
//
// Compiler Build ID: CL-36424714
// Cuda compilation tools, release 13.0, V13.0.88
// Based on NVVM 20.0.0
//

.version 9.0
.target sm_100
.address_size 64

	// .globl	_Z10SOR_kernelPfif

.visible .entry _Z10SOR_kernelPfif(
	.param .u64 .ptr .align 1 _Z10SOR_kernelPfif_param_0,
	.param .u32 _Z10SOR_kernelPfif_param_1,
	.param .f32 _Z10SOR_kernelPfif_param_2
)
{
	.reg .pred 	%p<10>;
	.reg .b32 	%r<51>;
	.reg .b32 	%f<86>;
	.reg .b64 	%rd<29>;
	.reg .b64 	%fd<26>;

	ld.param.u64 	%rd12, [_Z10SOR_kernelPfif_param_0];
	ld.param.f32 	%f1, [_Z10SOR_kernelPfif_param_2];
	cvta.to.global.u64 	%rd1, %rd12;
	mov.u32 	%r1, %tid.x;
	mov.u32 	%r26, %tid.y;
	max.u32 	%r27, %r1, %r26;
	setp.gt.u32 	%p1, %r27, 14;
	@%p1 bra 	$L__BB0_11;
	ld.param.u32 	%r43, [_Z10SOR_kernelPfif_param_1];
	shl.b32 	%r29, %r1, 7;
	setp.eq.s32 	%p2, %r26, 0;
	shl.b32 	%r30, %r26, 7;
	selp.b32 	%r3, 1, %r30, %p2;
	or.b32  	%r4, %r29, 127;
	mul.wide.s32 	%rd2, %r43, 4;
	add.s64 	%rd4, %rd1, 8;
	add.s64 	%rd3, %rd4, %rd2;
	mov.b32 	%r45, 0;
$L__BB0_2:
	setp.eq.s32 	%p3, %r1, 0;
	selp.b32 	%r46, 1, %r29, %p3;
$L__BB0_3:
	ld.param.u32 	%r44, [_Z10SOR_kernelPfif_param_1];
	neg.s32 	%r33, %r3;
	and.b32  	%r34, %r33, 3;
	setp.eq.s32 	%p4, %r34, 0;
	mul.lo.s32 	%r8, %r46, %r44;
	sub.s32 	%r9, %r8, %r44;
	mov.u32 	%r47, %r3;
	@%p4 bra 	$L__BB0_7;
	add.s32 	%r47, %r3, 1;
	setp.eq.s32 	%p5, %r34, 1;
	add.s32 	%r37, %r3, %r8;
	mul.wide.s32 	%rd13, %r37, 4;
	add.s64 	%rd5, %rd1, %rd13;
	ld.global.f32 	%f2, [%rd5];
	cvt.f64.f32 	%fd1, %f2;
	add.s32 	%r38, %r3, %r9;
	mul.wide.s32 	%rd14, %r38, 4;
	add.s64 	%rd6, %rd1, %rd14;
	ld.global.f32 	%f3, [%rd6];
	add.s64 	%rd7, %rd5, %rd2;
	ld.global.f32 	%f4, [%rd7];
	add.f32 	%f5, %f3, %f4;
	ld.global.f32 	%f6, [%rd5+4];
	add.f32 	%f7, %f5, %f6;
	ld.global.f32 	%f8, [%rd5+-4];
	add.f32 	%f9, %f7, %f8;
	cvt.f64.f32 	%fd2, %f9;
	fma.rn.f64 	%fd3, %fd2, 0dBFD0000000000000, %fd1;
	cvt.rn.f32.f64 	%f10, %fd3;
	bar.sync 	0;
	mul.f32 	%f11, %f1, %f10;
	ld.global.f32 	%f12, [%rd5];
	sub.f32 	%f13, %f12, %f11;
	st.global.f32 	[%rd5], %f13;
	bar.sync 	0;
	@%p5 bra 	$L__BB0_7;
	add.s32 	%r47, %r3, 2;
	setp.eq.s32 	%p6, %r34, 2;
	cvt.s64.s32 	%rd15, %r8;
	cvt.u64.u32 	%rd16, %r3;
	add.s64 	%rd17, %rd16, %rd15;
	shl.b64 	%rd18, %rd17, 2;
	add.s64 	%rd8, %rd1, %rd18;
	ld.global.f32 	%f14, [%rd8+4];
	cvt.f64.f32 	%fd4, %f14;
	ld.global.f32 	%f15, [%rd6+4];
	ld.global.f32 	%f16, [%rd7+4];
	add.f32 	%f17, %f15, %f16;
	ld.global.f32 	%f18, [%rd8+8];
	add.f32 	%f19, %f17, %f18;
	ld.global.f32 	%f20, [%rd5];
	add.f32 	%f21, %f19, %f20;
	cvt.f64.f32 	%fd5, %f21;
	fma.rn.f64 	%fd6, %fd5, 0dBFD0000000000000, %fd4;
	cvt.rn.f32.f64 	%f22, %fd6;
	bar.sync 	0;
	mul.f32 	%f23, %f1, %f22;
	ld.global.f32 	%f24, [%rd8+4];
	sub.f32 	%f25, %f24, %f23;
	st.global.f32 	[%rd8+4], %f25;
	bar.sync 	0;
	@%p6 bra 	$L__BB0_7;
	add.s32 	%r47, %r3, 3;
	ld.global.f32 	%f26, [%rd8+8];
	cvt.f64.f32 	%fd7, %f26;
	ld.global.f32 	%f27, [%rd6+8];
	ld.global.f32 	%f28, [%rd7+8];
	add.f32 	%f29, %f27, %f28;
	ld.global.f32 	%f30, [%rd8+12];
	add.f32 	%f31, %f29, %f30;
	ld.global.f32 	%f32, [%rd8+4];
	add.f32 	%f33, %f31, %f32;
	cvt.f64.f32 	%fd8, %f33;
	fma.rn.f64 	%fd9, %fd8, 0dBFD0000000000000, %fd7;
	cvt.rn.f32.f64 	%f34, %fd9;
	bar.sync 	0;
	mul.f32 	%f35, %f1, %f34;
	ld.global.f32 	%f36, [%rd8+8];
	sub.f32 	%f37, %f36, %f35;
	st.global.f32 	[%rd8+8], %f37;
	bar.sync 	0;
$L__BB0_7:
	add.s32 	%r50, %r47, %r8;
	cvt.s64.s32 	%rd19, %r8;
	cvt.u64.u32 	%rd20, %r47;
	add.s64 	%rd21, %rd19, %rd20;
	shl.b64 	%rd22, %rd21, 2;
	add.s64 	%rd28, %rd4, %rd22;
	mov.u32 	%r41, %tid.y;
	shl.b32 	%r42, %r41, 7;
	sub.s32 	%r49, %r47, %r42;
	add.s32 	%r48, %r47, %r9;
$L__BB0_8:
	mul.wide.s32 	%rd23, %r50, 4;
	add.s64 	%rd24, %rd3, %rd23;
	add.s64 	%rd25, %rd1, %rd23;
	mul.wide.s32 	%rd26, %r48, 4;
	add.s64 	%rd27, %rd4, %rd26;
	ld.global.f32 	%f38, [%rd25];
	cvt.f64.f32 	%fd10, %f38;
	ld.global.f32 	%f39, [%rd27+-8];
	ld.global.f32 	%f40, [%rd24+-8];
	add.f32 	%f41, %f39, %f40;
	ld.global.f32 	%f42, [%rd25+4];
	add.f32 	%f43, %f41, %f42;
	ld.global.f32 	%f44, [%rd25+-4];
	add.f32 	%f45, %f43, %f44;
	cvt.f64.f32 	%fd11, %f45;
	mul.f64 	%fd12, %fd11, 0d3FD0000000000000;
	sub.f64 	%fd13, %fd10, %fd12;
	cvt.rn.f32.f64 	%f46, %fd13;
	bar.sync 	0;
	mul.f32 	%f47, %f1, %f46;
	ld.global.f32 	%f48, [%rd25];
	sub.f32 	%f49, %f48, %f47;
	st.global.f32 	[%rd25], %f49;
	bar.sync 	0;
	ld.global.f32 	%f50, [%rd28+-4];
	cvt.f64.f32 	%fd14, %f50;
	ld.global.f32 	%f51, [%rd27+-4];
	ld.global.f32 	%f52, [%rd24+-4];
	add.f32 	%f53, %f51, %f52;
	ld.global.f32 	%f54, [%rd28];
	add.f32 	%f55, %f53, %f54;
	ld.global.f32 	%f56, [%rd25];
	add.f32 	%f57, %f55, %f56;
	cvt.f64.f32 	%fd15, %f57;
	mul.f64 	%fd16, %fd15, 0d3FD0000000000000;
	sub.f64 	%fd17, %fd14, %fd16;
	cvt.rn.f32.f64 	%f58, %fd17;
	bar.sync 	0;
	mul.f32 	%f59, %f1, %f58;
	ld.global.f32 	%f60, [%rd28+-4];
	sub.f32 	%f61, %f60, %f59;
	st.global.f32 	[%rd28+-4], %f61;
	bar.sync 	0;
	ld.global.f32 	%f62, [%rd28];
	cvt.f64.f32 	%fd18, %f62;
	ld.global.f32 	%f63, [%rd27];
	ld.global.f32 	%f64, [%rd24];
	add.f32 	%f65, %f63, %f64;
	ld.global.f32 	%f66, [%rd28+4];
	add.f32 	%f67, %f65, %f66;
	ld.global.f32 	%f68, [%rd28+-4];
	add.f32 	%f69, %f67, %f68;
	cvt.f64.f32 	%fd19, %f69;
	mul.f64 	%fd20, %fd19, 0d3FD0000000000000;
	sub.f64 	%fd21, %fd18, %fd20;
	cvt.rn.f32.f64 	%f70, %fd21;
	bar.sync 	0;
	mul.f32 	%f71, %f1, %f70;
	ld.global.f32 	%f72, [%rd28];
	sub.f32 	%f73, %f72, %f71;
	st.global.f32 	[%rd28], %f73;
	bar.sync 	0;
	ld.global.f32 	%f74, [%rd28+4];
	cvt.f64.f32 	%fd22, %f74;
	ld.global.f32 	%f75, [%rd27+4];
	ld.global.f32 	%f76, [%rd24+4];
	add.f32 	%f77, %f75, %f76;
	ld.global.f32 	%f78, [%rd28+8];
	add.f32 	%f79, %f77, %f78;
	ld.global.f32 	%f80, [%rd28];
	add.f32 	%f81, %f79, %f80;
	cvt.f64.f32 	%fd23, %f81;
	mul.f64 	%fd24, %fd23, 0d3FD0000000000000;
	sub.f64 	%fd25, %fd22, %fd24;
	cvt.rn.f32.f64 	%f82, %fd25;
	bar.sync 	0;
	mul.f32 	%f83, %f1, %f82;
	ld.global.f32 	%f84, [%rd28+4];
	sub.f32 	%f85, %f84, %f83;
	st.global.f32 	[%rd28+4], %f85;
	bar.sync 	0;
	add.s32 	%r50, %r50, 4;
	add.s64 	%rd28, %rd28, 16;
	add.s32 	%r49, %r49, 4;
	add.s32 	%r48, %r48, 4;
	setp.ne.s32 	%p7, %r49, 128;
	@%p7 bra 	$L__BB0_8;
	setp.ne.s32 	%p8, %r46, %r4;
	add.s32 	%r46, %r46, 1;
	@%p8 bra 	$L__BB0_3;
	add.s32 	%r45, %r45, 1;
	setp.ne.s32 	%p9, %r45, 2000;
	@%p9 bra 	$L__BB0_2;
$L__BB0_11:
	ret;

}


// ===== COMPILED SASS (sm_100) =====

	.target	sm_100

	.elftype	@"ET_EXEC"


//--------------------- .note.nv.tkinfo           --------------------------
	.section	.note.nv.tkinfo,"",@"SHT_NOTE"
	.sectionflags	@"SHF_NOTE_NV_TKINFO"
	.tkinfo
        /*0018*/ 	.word	0x00000002
        /*0030*/ 	.string	""
        /*0030*/ 	.string	"ptxas"
        /*0030*/ 	.string	"Cuda compilation tools, release 13.0, V13.0.88"
        /*0030*/ 	.string	"Build cuda_13.0.r13.0/compiler.36424714_0"
        /*0030*/ 	.string	"-arch sm_100 -m 64 "



//--------------------- .note.nv.cuinfo           --------------------------
	.section	.note.nv.cuinfo,"",@"SHT_NOTE"
	.sectionflags	@"SHF_NOTE_NV_CUINFO"
        /*0018*/ 	.short	0x0002
        /*001a*/ 	.short	0x0064
        /*001c*/ 	.short	0x0082
	.zero		2


//--------------------- .nv.info                  --------------------------
	.section	.nv.info,"",@"SHT_CUDA_INFO"
	.align	4


	//----- nvinfo : EIATTR_REGCOUNT
	.align		4
        /*0000*/ 	.byte	0x04, 0x2f
        /*0002*/ 	.short	(.L_1 - .L_0)
	.align		4
.L_0:
        /*0004*/ 	.word	index@(_Z10SOR_kernelPfif)
        /*0008*/ 	.word	0x0000001f


	//----- nvinfo : EIATTR_FRAME_SIZE
	.align		4
.L_1:
        /*000c*/ 	.byte	0x04, 0x11
        /*000e*/ 	.short	(.L_3 - .L_2)
	.align		4
.L_2:
        /*0010*/ 	.word	index@(_Z10SOR_kernelPfif)
        /*0014*/ 	.word	0x00000000


	//----- nvinfo : EIATTR_MIN_STACK_SIZE
	.align		4
.L_3:
        /*0018*/ 	.byte	0x04, 0x12
        /*001a*/ 	.short	(.L_5 - .L_4)
	.align		4
.L_4:
        /*001c*/ 	.word	index@(_Z10SOR_kernelPfif)
        /*0020*/ 	.word	0x00000000
.L_5:


//--------------------- .nv.compat                --------------------------
	.section	.nv.compat,"",@"SHT_CUDA_COMPAT_INFO"
	.align	4
        /*0000*/ 	.byte	0x02, 0x09, 0x00, 0x00, 0x02, 0x02, 0x01, 0x00, 0x02, 0x05, 0x05, 0x00, 0x03, 0x07, 0x01, 0x01
        /*0010*/ 	.byte	0x02, 0x03, 0x00, 0x00, 0x02, 0x06, 0x01, 0x00, 0x04, 0x0b, 0x08, 0x00, 0x01, 0x00, 0x00, 0x00
        /*0020*/ 	.byte	0x00, 0x00, 0x00, 0x00


//--------------------- .nv.info._Z10SOR_kernelPfif --------------------------
	.section	.nv.info._Z10SOR_kernelPfif,"",@"SHT_CUDA_INFO"
	.sectionflags	@""
	.align	4


	//----- nvinfo : EIATTR_CUDA_API_VERSION
	.align		4
        /*0000*/ 	.byte	0x04, 0x37
        /*0002*/ 	.short	(.L_7 - .L_6)
.L_6:
        /*0004*/ 	.word	0x00000082


	//----- nvinfo : EIATTR_KPARAM_INFO
	.align		4
.L_7:
        /*0008*/ 	.byte	0x04, 0x17
        /*000a*/ 	.short	(.L_9 - .L_8)
.L_8:
        /*000c*/ 	.word	0x00000000
        /*0010*/ 	.short	0x0002
        /*0012*/ 	.short	0x000c
        /*0014*/ 	.byte	0x00, 0xf0, 0x11, 0x00


	//----- nvinfo : EIATTR_KPARAM_INFO
	.align		4
.L_9:
        /*0018*/ 	.byte	0x04, 0x17
        /*001a*/ 	.short	(.L_11 - .L_10)
.L_10:
        /*001c*/ 	.word	0x00000000
        /*0020*/ 	.short	0x0001
        /*0022*/ 	.short	0x0008
        /*0024*/ 	.byte	0x00, 0xf0, 0x11, 0x00


	//----- nvinfo : EIATTR_KPARAM_INFO
	.align		4
.L_11:
        /*0028*/ 	.byte	0x04, 0x17
        /*002a*/ 	.short	(.L_13 - .L_12)
.L_12:
        /*002c*/ 	.word	0x00000000
        /*0030*/ 	.short	0x0000
        /*0032*/ 	.short	0x0000
        /*0034*/ 	.byte	0x00, 0xf5, 0x21, 0x00


	//----- nvinfo : EIATTR_SPARSE_MMA_MASK
	.align		4
.L_13:
        /*0038*/ 	.byte	0x03, 0x50
        /*003a*/ 	.short	0x0000


	//----- nvinfo : EIATTR_MAXREG_COUNT
	.align		4
        /*003c*/ 	.byte	0x03, 0x1b
        /*003e*/ 	.short	0x00ff


	//----- nvinfo : EIATTR_NUM_BARRIERS
	.align		4
        /*0040*/ 	.byte	0x02, 0x4c
        /*0042*/ 	.byte	0x01
	.zero		1


	//----- nvinfo : EIATTR_MERCURY_ISA_VERSION
	.align		4
        /*0044*/ 	.byte	0x03, 0x5f
        /*0046*/ 	.short	0x0101


	//----- nvinfo : EIATTR_VRC_CTA_INIT_COUNT
	.align		4
        /*0048*/ 	.byte	0x02, 0x4a
	.zero		1
	.zero		1


	//----- nvinfo : EIATTR_EXIT_INSTR_OFFSETS
	.align		4
        /*004c*/ 	.byte	0x04, 0x1c
        /*004e*/ 	.short	(.L_15 - .L_14)


	//   ....[0]....
.L_14:
        /*0050*/ 	.word	0x00000050


	//   ....[1]....
        /*0054*/ 	.word	0x00000c90


	//----- nvinfo : EIATTR_CRS_STACK_SIZE
	.align		4
.L_15:
        /*0058*/ 	.byte	0x04, 0x1e
        /*005a*/ 	.short	(.L_17 - .L_16)
.L_16:
        /*005c*/ 	.word	0x00000000


	//----- nvinfo : EIATTR_CBANK_PARAM_SIZE
	.align		4
.L_17:
        /*0060*/ 	.byte	0x03, 0x19
        /*0062*/ 	.short	0x0010


	//----- nvinfo : EIATTR_PARAM_CBANK
	.align		4
        /*0064*/ 	.byte	0x04, 0x0a
        /*0066*/ 	.short	(.L_19 - .L_18)
	.align		4
.L_18:
        /*0068*/ 	.word	index@(.nv.constant0._Z10SOR_kernelPfif)
        /*006c*/ 	.short	0x0380
        /*006e*/ 	.short	0x0010


	//----- nvinfo : EIATTR_SW_WAR
	.align		4
.L_19:
        /*0070*/ 	.byte	0x04, 0x36
        /*0072*/ 	.short	(.L_21 - .L_20)
.L_20:
        /*0074*/ 	.word	0x00000008
.L_21:


//--------------------- .nv.callgraph             --------------------------
	.section	.nv.callgraph,"",@"SHT_CUDA_CALLGRAPH"
	.align	4
	.sectionentsize	8
	.align		4
        /*0000*/ 	.word	0x00000000
	.align		4
        /*0004*/ 	.word	0xffffffff
	.align		4
        /*0008*/ 	.word	0x00000000
	.align		4
        /*000c*/ 	.word	0xfffffffe
	.align		4
        /*0010*/ 	.word	0x00000000
	.align		4
        /*0014*/ 	.word	0xfffffffd
	.align		4
        /*0018*/ 	.word	0x00000000
	.align		4
        /*001c*/ 	.word	0xfffffffc


//--------------------- .text._Z10SOR_kernelPfif  --------------------------
	.section	.text._Z10SOR_kernelPfif,"ax",@progbits
	.align	128
        .global         _Z10SOR_kernelPfif
        .type           _Z10SOR_kernelPfif,@function
        .size           _Z10SOR_kernelPfif,(.L_x_5 - _Z10SOR_kernelPfif)
        .other          _Z10SOR_kernelPfif,@"STO_CUDA_ENTRY STV_DEFAULT"
_Z10SOR_kernelPfif:
.text._Z10SOR_kernelPfif:
[----:B------:R-:W-:Y:S01]  /*0000*/  LDC R1, c[0x0][0x37c] ;  /* 0x0000df00ff017b82 */ /* 0x000fe20000000800 */
[----:B------:R-:W0:Y:S01]  /*0010*/  S2R R0, SR_TID.X ;  /* 0x0000000000007919 */ /* 0x000e220000002100 */
[----:B------:R-:W0:Y:S02]  /*0020*/  S2R R3, SR_TID.Y ;  /* 0x0000000000037919 */ /* 0x000e240000002200 */
[----:B0-----:R-:W-:-:S04]  /*0030*/  VIMNMX.U32 R2, PT, PT, R0, R3, !PT ;  /* 0x0000000300027248 */ /* 0x001fc80007fe0000 */
[----:B------:R-:W-:-:S13]  /*0040*/  ISETP.GT.U32.AND P0, PT, R2, 0xe, PT ;  /* 0x0000000e0200780c */ /* 0x000fda0003f04070 */
[----:B------:R-:W-:Y:S05]  /*0050*/  @P0 EXIT ;  /* 0x000000000000094d */ /* 0x000fea0003800000 */
[----:B------:R-:W0:Y:S01]  /*0060*/  LDCU.64 UR4, c[0x0][0x380] ;  /* 0x00007000ff0477ac */ /* 0x000e220008000a00 */
[----:B------:R-:W1:Y:S01]  /*0070*/  LDC R5, c[0x0][0x388] ;  /* 0x0000e200ff057b82 */ /* 0x000e620000000800 */
[C---:B------:R-:W-:Y:S01]  /*0080*/  ISETP.NE.AND P0, PT, R3.reuse, RZ, PT ;  /* 0x000000ff0300720c */ /* 0x040fe20003f05270 */
[----:B------:R-:W-:Y:S01]  /*0090*/  IMAD.MOV.U32 R11, RZ, RZ, RZ ;  /* 0x000000ffff0b7224 */ /* 0x000fe200078e00ff */
[----:B------:R-:W-:Y:S01]  /*00a0*/  SHF.L.U32 R2, R3, 0x7, RZ ;  /* 0x0000000703027819 */ /* 0x000fe200000006ff */
[----:B------:R-:W2:Y:S01]  /*00b0*/  LDCU.64 UR6, c[0x0][0x358] ;  /* 0x00006b00ff0677ac */ /* 0x000ea20008000a00 */
[----:B------:R-:W-:Y:S02]  /*00c0*/  SHF.L.U32 R10, R0, 0x7, RZ ;  /* 0x00000007000a7819 */ /* 0x000fe400000006ff */
[----:B------:R-:W-:Y:S01]  /*00d0*/  SEL R2, R2, 0x1, P0 ;  /* 0x0000000102027807 */ /* 0x000fe20000000000 */
[----:B------:R-:W3:Y:S01]  /*00e0*/  LDCU UR9, c[0x0][0x38c] ;  /* 0x00007180ff0977ac */ /* 0x000ee20008000800 */
[----:B------:R-:W-:Y:S01]  /*00f0*/  IADD3 R3, PT, PT, R10, 0x7f, RZ ;  /* 0x0000007f0a037810 */ /* 0x000fe20007ffe0ff */
[----:B0-----:R-:W-:-:S04]  /*0100*/  UIADD3 UR4, UP0, UPT, UR4, 0x8, URZ ;  /* 0x0000000804047890 */ /* 0x001fc8000ff1e0ff */
[----:B------:R-:W-:Y:S02]  /*0110*/  UIADD3.X UR5, UPT, UPT, URZ, UR5, URZ, UP0, !UPT ;  /* 0x00000005ff057290 */ /* 0x000fe400087fe4ff */
[----:B------:R-:W-:-:S04]  /*0120*/  MOV R12, UR4 ;  /* 0x00000004000c7c02 */ /* 0x000fc80008000f00 */
[----:B------:R-:W-:-:S03]  /*0130*/  MOV R13, UR5 ;  /* 0x00000005000d7c02 */ /* 0x000fc60008000f00 */
[----:B-123--:R-:W-:-:S07]  /*0140*/  IMAD.WIDE R12, R5, 0x4, R12 ;  /* 0x00000004050c7825 */ /* 0x00efce00078e020c */
.L_x_3:
[----:B------:R-:W-:Y:S02]  /*0150*/  IADD3 R11, PT, PT, R11, 0x1, RZ ;  /* 0x000000010b0b7810 */ /* 0x000fe40007ffe0ff */
[----:B------:R-:W-:Y:S02]  /*0160*/  ISETP.NE.AND P1, PT, R0, RZ, PT ;  /* 0x000000ff0000720c */ /* 0x000fe40003f25270 */
[----:B------:R-:W-:Y:S02]  /*0170*/  ISETP.NE.AND P0, PT, R11, 0x7d0, PT ;  /* 0x000007d00b00780c */ /* 0x000fe40003f05270 */
[----:B---3--:R-:W-:-:S11]  /*0180*/  SEL R4, R10, 0x1, P1 ;  /* 0x000000010a047807 */ /* 0x008fd60000800000 */
.L_x_2:
[----:B------:R-:W0:Y:S01]  /*0190*/  LDC R17, c[0x0][0x388] ;  /* 0x0000e200ff117b82 */ /* 0x000e220000000800 */
[----:B------:R-:W-:Y:S01]  /*01a0*/  IADD3 R22, PT, PT, -R2, RZ, RZ ;  /* 0x000000ff02167210 */ /* 0x000fe20007ffe1ff */
[----:B------:R-:W-:Y:S01]  /*01b0*/  IMAD.MOV.U32 R20, RZ, RZ, R2 ;  /* 0x000000ffff147224 */ /* 0x000fe200078e0002 */
[----:B------:R-:W-:Y:S02]  /*01c0*/  ISETP.NE.AND P1, PT, R4, R3, PT ;  /* 0x000000030400720c */ /* 0x000fe40003f25270 */
[----:B------:R-:W-:Y:S01]  /*01d0*/  LOP3.LUT P2, R22, R22, 0x3, RZ, 0xc0, !PT ;  /* 0x0000000316167812 */ /* 0x000fe2000784c0ff */
[C---:B0-----:R-:W-:Y:S01]  /*01e0*/  IMAD R5, R4.reuse, R17, RZ ;  /* 0x0000001104057224 */ /* 0x041fe200078e02ff */
[----:B------:R-:W-:-:S04]  /*01f0*/  IADD3 R4, PT, PT, R4, 0x1, RZ ;  /* 0x0000000104047810 */ /* 0x000fc80007ffe0ff */
[----:B------:R-:W-:-:S07]  /*0200*/  IADD3 R23, PT, PT, R5, -R17, RZ ;  /* 0x8000001105177210 */ /* 0x000fce0007ffe0ff */
[----:B---3--:R-:W-:Y:S05]  /*0210*/  @!P2 BRA `(.L_x_0) ;  /* 0x000000040024a947 */ /* 0x008fea0003800000 */
[----:B------:R-:W0:Y:S01]  /*0220*/  LDC.64 R6, c[0x0][0x380] ;  /* 0x0000e000ff067b82 */ /* 0x000e220000000a00 */
[C---:B------:R-:W-:Y:S01]  /*0230*/  IADD3 R15, PT, PT, R2.reuse, R5, RZ ;  /* 0x00000005020f7210 */ /* 0x040fe20007ffe0ff */
[----:B------:R-:W-:-:S04]  /*0240*/  IMAD.IADD R9, R2, 0x1, R23 ;  /* 0x0000000102097824 */ /* 0x000fc800078e0217 */
[----:B0-----:R-:W-:-:S04]  /*0250*/  IMAD.WIDE R14, R15, 0x4, R6 ;  /* 0x000000040f0e7825 */ /* 0x001fc800078e0206 */
[----:B------:R-:W-:Y:S01]  /*0260*/  IMAD.WIDE R6, R9, 0x4, R6 ;  /* 0x0000000409067825 */ /* 0x000fe200078e0206 */
[----:B------:R-:W2:Y:S03]  /*0270*/  LDG.E R19, desc[UR6][R14.64+0x4] ;  /* 0x000004060e137981 */ /* 0x000ea6000c1e1900 */
[----:B------:R-:W-:Y:S01]  /*0280*/  IMAD.WIDE R8, R17, 0x4, R14 ;  /* 0x0000000411087825 */ /* 0x000fe200078e020e */
[----:B------:R-:W3:Y:S04]  /*0290*/  LDG.E R16, desc[UR6][R6.64] ;  /* 0x0000000606107981 */ /* 0x000ee8000c1e1900 */
[----:B------:R-:W3:Y:S04]  /*02a0*/  LDG.E R17, desc[UR6][R8.64] ;  /* 0x0000000608117981 */ /* 0x000ee8000c1e1900 */
[----:B------:R-:W4:Y:S04]  /*02b0*/  LDG.E R25, desc[UR6][R14.64+-0x4] ;  /* 0xfffffc060e197981 */ /* 0x000f28000c1e1900 */
[----:B------:R-:W5:Y:S01]  /*02c0*/  LDG.E R21, desc[UR6][R14.64] ;  /* 0x000000060e157981 */ /* 0x000f62000c1e1900 */
[----:B------:R-:W-:Y:S05]  /*02d0*/  WARPSYNC.ALL ;  /* 0x0000000000007948 */ /* 0x000fea0003800000 */
[----:B------:R-:W-:-:S02]  /*02e0*/  ISETP.NE.AND P2, PT, R22, 0x1, PT ;  /* 0x000000011600780c */ /* 0x000fc40003f45270 */
[----:B------:R-:W-:Y:S01]  /*02f0*/  IADD3 R20, PT, PT, R2, 0x1, RZ ;  /* 0x0000000102147810 */ /* 0x000fe20007ffe0ff */
[----:B---3--:R-:W-:-:S04]  /*0300*/  FADD R18, R16, R17 ;  /* 0x0000001110127221 */ /* 0x008fc80000000000 */
[----:B--2---:R-:W-:-:S04]  /*0310*/  FADD R18, R18, R19 ;  /* 0x0000001312127221 */ /* 0x004fc80000000000 */
[----:B----4-:R-:W-:Y:S01]  /*0320*/  FADD R18, R18, R25 ;  /* 0x0000001912127221 */ /* 0x010fe20000000000 */
[----:B-----5:R-:W-:Y:S08]  /*0330*/  F2F.F64.F32 R16, R21 ;  /* 0x0000001500107310 */ /* 0x020ff00000201800 */
[----:B------:R-:W0:Y:S02]  /*0340*/  F2F.F64.F32 R18, R18 ;  /* 0x0000001200127310 */ /* 0x000e240000201800 */
[----:B0-----:R-:W-:-:S10]  /*0350*/  DFMA R16, R18, -0.25, R16 ;  /* 0xbfd000001210782b */ /* 0x001fd40000000010 */
[----:B------:R0:W1:Y:S01]  /*0360*/  F2F.F32.F64 R16, R16 ;  /* 0x0000001000107310 */ /* 0x0000620000301000 */
[----:B------:R-:W-:Y:S06]  /*0370*/  BAR.SYNC.DEFER_BLOCKING 0x0 ;  /* 0x0000000000007b1d */ /* 0x000fec0000010000 */
[----:B------:R-:W1:Y:S01]  /*0380*/  LDCU UR8, c[0x0][0x38c] ;  /* 0x00007180ff0877ac */ /* 0x000e620008000800 */
[----:B0-----:R-:W1:Y:S02]  /*0390*/  LDG.E R17, desc[UR6][R14.64] ;  /* 0x000000060e117981 */ /* 0x001e64000c1e1900 */
[----:B-1----:R-:W-:-:S05]  /*03a0*/  FFMA R17, -R16, UR8, R17 ;  /* 0x0000000810117c23 */ /* 0x002fca0008000111 */
[----:B------:R0:W-:Y:S01]  /*03b0*/  STG.E desc[UR6][R14.64], R17 ;  /* 0x000000110e007986 */ /* 0x0001e2000c101906 */
[----:B------:R-:W-:Y:S06]  /*03c0*/  BAR.SYNC.DEFER_BLOCKING 0x0 ;  /* 0x0000000000007b1d */ /* 0x000fec0000010000 */
[----:B------:R-:W-:Y:S05]  /*03d0*/  @!P2 BRA `(.L_x_0) ;  /* 0x0000000000b4a947 */ /* 0x000fea0003800000 */
[----:B------:R-:W1:Y:S01]  /*03e0*/  LDCU.64 UR10, c[0x0][0x380] ;  /* 0x00007000ff0a77ac */ /* 0x000e620008000a00 */
[----:B0-----:R-:W-:Y:S01]  /*03f0*/  IADD3 R17, P2, PT, R2, R5, RZ ;  /* 0x0000000502117210 */ /* 0x001fe20007f5e0ff */
[----:B------:R-:W2:Y:S03]  /*0400*/  LDG.E R19, desc[UR6][R8.64+0x4] ;  /* 0x0000040608137981 */ /* 0x000ea6000c1e1900 */
[----:B------:R-:W-:Y:S01]  /*0410*/  LEA.HI.X.SX32 R18, R5, RZ, 0x1, P2 ;  /* 0x000000ff05127211 */ /* 0x000fe200010f0eff */
[----:B------:R-:W3:Y:S01]  /*0420*/  LDG.E R14, desc[UR6][R14.64] ;  /* 0x000000060e0e7981 */ /* 0x000ee2000c1e1900 */
[----:B-1----:R-:W-:-:S04]  /*0430*/  LEA R16, P2, R17, UR10, 0x2 ;  /* 0x0000000a11107c11 */ /* 0x002fc8000f8410ff */
[----:B------:R-:W-:Y:S02]  /*0440*/  LEA.HI.X R17, R17, UR11, R18, 0x2, P2 ;  /* 0x0000000b11117c11 */ /* 0x000fe400090f1412 */
[----:B------:R-:W2:Y:S04]  /*0450*/  LDG.E R18, desc[UR6][R6.64+0x4] ;  /* 0x0000040606127981 */ /* 0x000ea8000c1e1900 */
[----:B------:R-:W4:Y:S04]  /*0460*/  LDG.E R21, desc[UR6][R16.64+0x8] ;  /* 0x0000080610157981 */ /* 0x000f28000c1e1900 */
[----:B------:R-:W5:Y:S01]  /*0470*/  LDG.E R25, desc[UR6][R16.64+0x4] ;  /* 0x0000040610197981 */ /* 0x000f62000c1e1900 */
[----:B------:R-:W-:Y:S05]  /*0480*/  WARPSYNC.ALL ;  /* 0x0000000000007948 */ /* 0x000fea0003800000 */
[----:B------:R-:W-:Y:S06]  /*0490*/  BAR.SYNC.DEFER_BLOCKING 0x0 ;  /* 0x0000000000007b1d */ /* 0x000fec0000010000 */
[----:B------:R-:W5:Y:S01]  /*04a0*/  LDG.E R24, desc[UR6][R16.64+0x4] ;  /* 0x0000040610187981 */ /* 0x000f62000c1e1900 */
[----:B------:R-:W-:Y:S01]  /*04b0*/  ISETP.NE.AND P2, PT, R22, 0x2, PT ;  /* 0x000000021600780c */ /* 0x000fe20003f45270 */
[----:B--2---:R-:W-:-:S04]  /*04c0*/  FADD R18, R18, R19 ;  /* 0x0000001312127221 */ /* 0x004fc80000000000 */
[----:B----4-:R-:W-:-:S04]  /*04d0*/  FADD R21, R18, R21 ;  /* 0x0000001512157221 */ /* 0x010fc80000000000 */
[----:B---3--:R-:W-:Y:S01]  /*04e0*/  FADD R21, R21, R14 ;  /* 0x0000000e15157221 */ /* 0x008fe20000000000 */
[----:B-----5:R-:W-:Y:S08]  /*04f0*/  F2F.F64.F32 R18, R25 ;  /* 0x0000001900127310 */ /* 0x020ff00000201800 */
[----:B------:R-:W0:Y:S02]  /*0500*/  F2F.F64.F32 R20, R21 ;  /* 0x0000001500147310 */ /* 0x000e240000201800 */
[----:B0-----:R-:W-:-:S10]  /*0510*/  DFMA R18, R20, -0.25, R18 ;  /* 0xbfd000001412782b */ /* 0x001fd40000000012 */
[----:B------:R-:W0:Y:S01]  /*0520*/  F2F.F32.F64 R19, R18 ;  /* 0x0000001200137310 */ /* 0x000e220000301000 */
[----:B------:R-:W-:Y:S01]  /*0530*/  IADD3 R20, PT, PT, R2, 0x2, RZ ;  /* 0x0000000202147810 */ /* 0x000fe20007ffe0ff */
[----:B0-----:R-:W-:-:S05]  /*0540*/  FFMA R15, -R19, UR8, R24 ;  /* 0x00000008130f7c23 */ /* 0x001fca0008000118 */
[----:B------:R1:W-:Y:S01]  /*0550*/  STG.E desc[UR6][R16.64+0x4], R15 ;  /* 0x0000040f10007986 */ /* 0x0003e2000c101906 */
[----:B------:R-:W-:Y:S06]  /*0560*/  BAR.SYNC.DEFER_BLOCKING 0x0 ;  /* 0x0000000000007b1d */ /* 0x000fec0000010000 */
[----:B------:R-:W-:Y:S05]  /*0570*/  @!P2 BRA `(.L_x_0) ;  /* 0x00000000004ca947 */ /* 0x000fea0003800000 */
[----:B------:R-:W2:Y:S04]  /*0580*/  LDG.E R6, desc[UR6][R6.64+0x8] ;  /* 0x0000080606067981 */ /* 0x000ea8000c1e1900 */
[----:B------:R-:W2:Y:S04]  /*0590*/  LDG.E R9, desc[UR6][R8.64+0x8] ;  /* 0x0000080608097981 */ /* 0x000ea8000c1e1900 */
[----:B------:R-:W3:Y:S04]  /*05a0*/  LDG.E R19, desc[UR6][R16.64+0xc] ;  /* 0x00000c0610137981 */ /* 0x000ee8000c1e1900 */
[----:B------:R-:W4:Y:S04]  /*05b0*/  LDG.E R21, desc[UR6][R16.64+0x4] ;  /* 0x0000040610157981 */ /* 0x000f28000c1e1900 */
[----:B------:R-:W1:Y:S01]  /*05c0*/  LDG.E R14, desc[UR6][R16.64+0x8] ;  /* 0x00000806100e7981 */ /* 0x000e62000c1e1900 */
[----:B------:R-:W-:Y:S05]  /*05d0*/  WARPSYNC.ALL ;  /* 0x0000000000007948 */ /* 0x000fea0003800000 */
[----:B------:R-:W-:Y:S06]  /*05e0*/  BAR.SYNC.DEFER_BLOCKING 0x0 ;  /* 0x0000000000007b1d */ /* 0x000fec0000010000 */
[----:B------:R-:W5:Y:S01]  /*05f0*/  LDG.E R25, desc[UR6][R16.64+0x8] ;  /* 0x0000080610197981 */ /* 0x000f62000c1e1900 */
[----:B------:R-:W-:Y:S01]  /*0600*/  IADD3 R20, PT, PT, R2, 0x3, RZ ;  /* 0x0000000302147810 */ /* 0x000fe20007ffe0ff */
[----:B--2---:R-:W-:-:S04]  /*0610*/  FADD R18, R6, R9 ;  /* 0x0000000906127221 */ /* 0x004fc80000000000 */
[----:B---3--:R-:W-:-:S04]  /*0620*/  FADD R18, R18, R19 ;  /* 0x0000001312127221 */ /* 0x008fc80000000000 */
[----:B----4-:R-:W-:Y:S01]  /*0630*/  FADD R18, R18, R21 ;  /* 0x0000001512127221 */ /* 0x010fe20000000000 */
[----:B-1----:R-:W-:Y:S08]  /*0640*/  F2F.F64.F32 R14, R14 ;  /* 0x0000000e000e7310 */ /* 0x002ff00000201800 */
[----:B------:R-:W0:Y:S02]  /*0650*/  F2F.F64.F32 R6, R18 ;  /* 0x0000001200067310 */ /* 0x000e240000201800 */
[----:B0-----:R-:W-:-:S10]  /*0660*/  DFMA R6, R6, -0.25, R14 ;  /* 0xbfd000000606782b */ /* 0x001fd4000000000e */
[----:B------:R-:W5:Y:S02]  /*0670*/  F2F.F32.F64 R6, R6 ;  /* 0x0000000600067310 */ /* 0x000f640000301000 */
[----:B-----5:R-:W-:-:S05]  /*0680*/  FFMA R25, -R6, UR8, R25 ;  /* 0x0000000806197c23 */ /* 0x020fca0008000119 */
[----:B------:R2:W-:Y:S01]  /*0690*/  STG.E desc[UR6][R16.64+0x8], R25 ;  /* 0x0000081910007986 */ /* 0x0005e2000c101906 */
[----:B------:R-:W-:Y:S06]  /*06a0*/  BAR.SYNC.DEFER_BLOCKING 0x0 ;  /* 0x0000000000007b1d */ /* 0x000fec0000010000 */
.L_x_0:
[----:B------:R-:W3:Y:S01]  /*06b0*/  S2R R7, SR_TID.Y ;  /* 0x0000000000077919 */ /* 0x000ee20000002200 */
[C---:B------:R-:W-:Y:S01]  /*06c0*/  IADD3 R8, P2, PT, R5.reuse, R20, RZ ;  /* 0x0000001405087210 */ /* 0x040fe20007f5e0ff */
[----:B------:R-:W-:-:S03]  /*06d0*/  IMAD.IADD R6, R5, 0x1, R20 ;  /* 0x0000000105067824 */ /* 0x000fc600078e0214 */
[C---:B------:R-:W-:Y:S02]  /*06e0*/  LEA R22, P3, R8.reuse, UR4, 0x2 ;  /* 0x0000000408167c11 */ /* 0x040fe4000f8610ff */
[----:B------:R-:W-:Y:S02]  /*06f0*/  LEA.HI.X.SX32 R9, R5, RZ, 0x1, P2 ;  /* 0x000000ff05097211 */ /* 0x000fe400010f0eff */
[----:B------:R-:W-:Y:S02]  /*0700*/  IADD3 R5, PT, PT, R23, R20, RZ ;  /* 0x0000001417057210 */ /* 0x000fe40007ffe0ff */
[----:B------:R-:W-:Y:S01]  /*0710*/  LEA.HI.X R23, R8, UR5, R9, 0x2, P3 ;  /* 0x0000000508177c11 */ /* 0x000fe200098f1409 */
[----:B---3--:R-:W-:-:S07]  /*0720*/  IMAD R7, R7, -0x80, R20 ;  /* 0xffffff8007077824 */ /* 0x008fce00078e0214 */
.L_x_1:
[----:B---3--:R-:W3:Y:S01]  /*0730*/  LDC.64 R18, c[0x0][0x380] ;  /* 0x0000e000ff127b82 */ /* 0x008ee20000000a00 */
[----:B-12---:R-:W-:Y:S01]  /*0740*/  MOV R16, UR4 ;  /* 0x0000000400107c02 */ /* 0x006fe20008000f00 */
[----:B0-----:R-:W-:Y:S01]  /*0750*/  IMAD.WIDE R14, R6, 0x4, R12 ;  /* 0x00000004060e7825 */ /* 0x001fe200078e020c */
[----:B------:R-:W-:-:S04]  /*0760*/  MOV R17, UR5 ;  /* 0x0000000500117c02 */ /* 0x000fc80008000f00 */
[----:B------:R-:W2:Y:S01]  /*0770*/  LDG.E R9, desc[UR6][R14.64+-0x8] ;  /* 0xfffff8060e097981 */ /* 0x000ea2000c1e1900 */
[----:B------:R-:W-:-:S05]  /*0780*/  IMAD.WIDE R16, R5, 0x4, R16 ;  /* 0x0000000405107825 */ /* 0x000fca00078e0210 */
[----:B------:R-:W2:Y:S01]  /*0790*/  LDG.E R8, desc[UR6][R16.64+-0x8] ;  /* 0xfffff80610087981 */ /* 0x000ea2000c1e1900 */
[----:B---3--:R-:W-:-:S05]  /*07a0*/  IMAD.WIDE R18, R6, 0x4, R18 ;  /* 0x0000000406127825 */ /* 0x008fca00078e0212 */
[----:B------:R-:W3:Y:S04]  /*07b0*/  LDG.E R21, desc[UR6][R18.64+0x4] ;  /* 0x0000040612157981 */ /* 0x000ee8000c1e1900 */
[----:B------:R-:W4:Y:S04]  /*07c0*/  LDG.E R25, desc[UR6][R18.64+-0x4] ;  /* 0xfffffc0612197981 */ /* 0x000f28000c1e1900 */
[----:B------:R-:W5:Y:S01]  /*07d0*/  LDG.E R20, desc[UR6][R18.64] ;  /* 0x0000000612147981 */ /* 0x000f62000c1e1900 */
[----:B------:R-:W-:Y:S05]  /*07e0*/  WARPSYNC.ALL ;  /* 0x0000000000007948 */ /* 0x000fea0003800000 */
[----:B------:R-:W-:Y:S06]  /*07f0*/  BAR.SYNC.DEFER_BLOCKING 0x0 ;  /* 0x0000000000007b1d */ /* 0x000fec0000010000 */
[----:B------:R-:W5:Y:S01]  /*0800*/  LDG.E R24, desc[UR6][R18.64] ;  /* 0x0000000612187981 */ /* 0x000f62000c1e1900 */
[----:B--2---:R-:W-:-:S04]  /*0810*/  FADD R8, R8, R9 ;  /* 0x0000000908087221 */ /* 0x004fc80000000000 */
[----:B---3--:R-:W-:-:S04]  /*0820*/  FADD R8, R8, R21 ;  /* 0x0000001508087221 */ /* 0x008fc80000000000 */
[----:B----4-:R-:W-:Y:S01]  /*0830*/  FADD R25, R8, R25 ;  /* 0x0000001908197221 */ /* 0x010fe20000000000 */
[----:B-----5:R-:W-:Y:S08]  /*0840*/  F2F.F64.F32 R20, R20 ;  /* 0x0000001400147310 */ /* 0x020ff00000201800 */
[----:B------:R-:W0:Y:S02]  /*0850*/  F2F.F64.F32 R8, R25 ;  /* 0x0000001900087310 */ /* 0x000e240000201800 */
[----:B0-----:R-:W-:-:S10]  /*0860*/  DFMA R8, R8, -0.25, R20 ;  /* 0xbfd000000808782b */ /* 0x001fd40000000014 */
[----:B------:R-:W0:Y:S02]  /*0870*/  F2F.F32.F64 R9, R8 ;  /* 0x0000000800097310 */ /* 0x000e240000301000 */
[----:B0-----:R-:W-:-:S05]  /*0880*/  FFMA R21, -R9, UR9, R24 ;  /* 0x0000000909157c23 */ /* 0x001fca0008000118 */
[----:B------:R0:W-:Y:S01]  /*0890*/  STG.E desc[UR6][R18.64], R21 ;  /* 0x0000001512007986 */ /* 0x0001e2000c101906 */
[----:B------:R-:W-:Y:S01]  /*08a0*/  BAR.SYNC.DEFER_BLOCKING 0x0 ;  /* 0x0000000000007b1d */ /* 0x000fe20000010000 */
[----:B------:R-:W-:Y:S01]  /*08b0*/  MOV R8, R22 ;  /* 0x0000001600087202 */ /* 0x000fe20000000f00 */
[----:B------:R-:W-:-:S04]  /*08c0*/  IMAD.MOV.U32 R9, RZ, RZ, R23 ;  /* 0x000000ffff097224 */ /* 0x000fc800078e0017 */
[----:B------:R-:W2:Y:S04]  /*08d0*/  LDG.E R27, desc[UR6][R16.64+-0x4] ;  /* 0xfffffc06101b7981 */ /* 0x000ea8000c1e1900 */
[----:B------:R-:W2:Y:S04]  /*08e0*/  LDG.E R28, desc[UR6][R14.64+-0x4] ;  /* 0xfffffc060e1c7981 */ /* 0x000ea8000c1e1900 */
[----:B------:R-:W3:Y:S04]  /*08f0*/  LDG.E R22, desc[UR6][R8.64] ;  /* 0x0000000608167981 */ /* 0x000ee8000c1e1900 */
[----:B------:R-:W4:Y:S04]  /*0900*/  LDG.E R23, desc[UR6][R18.64] ;  /* 0x0000000612177981 */ /* 0x000f28000c1e1900 */
[----:B------:R-:W0:Y:S01]  /*0910*/  LDG.E R26, desc[UR6][R8.64+-0x4] ;  /* 0xfffffc06081a7981 */ /* 0x000e22000c1e1900 */
[----:B------:R-:W-:Y:S06]  /*0920*/  BAR.SYNC.DEFER_BLOCKING 0x0 ;  /* 0x0000000000007b1d */ /* 0x000fec0000010000 */
[----:B------:R-:W5:Y:S01]  /*0930*/  LDG.E R24, desc[UR6][R8.64+-0x4] ;  /* 0xfffffc0608187981 */ /* 0x000f62000c1e1900 */
[----:B--2---:R-:W-:-:S04]  /*0940*/  FADD R27, R27, R28 ;  /* 0x0000001c1b1b7221 */ /* 0x004fc80000000000 */
[----:B---3--:R-:W-:-:S04]  /*0950*/  FADD R22, R27, R22 ;  /* 0x000000161b167221 */ /* 0x008fc80000000000 */
[----:B----4-:R-:W-:Y:S01]  /*0960*/  FADD R22, R22, R23 ;  /* 0x0000001716167221 */ /* 0x010fe20000000000 */
[----:B0-----:R-:W-:Y:S08]  /*0970*/  F2F.F64.F32 R20, R26 ;  /* 0x0000001a00147310 */ /* 0x001ff00000201800 */
[----:B------:R-:W0:Y:S02]  /*0980*/  F2F.F64.F32 R22, R22 ;  /* 0x0000001600167310 */ /* 0x000e240000201800 */
[----:B0-----:R-:W-:-:S10]  /*0990*/  DFMA R20, R22, -0.25, R20 ;  /* 0xbfd000001614782b */ /* 0x001fd40000000014 */
[----:B------:R-:W5:Y:S02]  /*09a0*/  F2F.F32.F64 R21, R20 ;  /* 0x0000001400157310 */ /* 0x000f640000301000 */
[----:B-----5:R-:W-:-:S05]  /*09b0*/  FFMA R23, -R21, UR9, R24 ;  /* 0x0000000915177c23 */ /* 0x020fca0008000118 */
[----:B------:R0:W-:Y:S01]  /*09c0*/  STG.E desc[UR6][R8.64+-0x4], R23 ;  /* 0xfffffc1708007986 */ /* 0x0001e2000c101906 */
[----:B------:R-:W-:Y:S06]  /*09d0*/  BAR.SYNC.DEFER_BLOCKING 0x0 ;  /* 0x0000000000007b1d */ /* 0x000fec0000010000 */
[----:B------:R-:W2:Y:S04]  /*09e0*/  LDG.E R18, desc[UR6][R16.64] ;  /* 0x0000000610127981 */ /* 0x000ea8000c1e1900 */
[----:B------:R-:W2:Y:S04]  /*09f0*/  LDG.E R19, desc[UR6][R14.64] ;  /* 0x000000060e137981 */ /* 0x000ea8000c1e1900 */
[----:B------:R-:W3:Y:S04]  /*0a00*/  LDG.E R25, desc[UR6][R8.64+0x4] ;  /* 0x0000040608197981 */ /* 0x000ee8000c1e1900 */
[----:B------:R-:W4:Y:S04]  /*0a10*/  LDG.E R27, desc[UR6][R8.64+-0x4] ;  /* 0xfffffc06081b7981 */ /* 0x000f28000c1e1900 */
[----:B------:R-:W5:Y:S01]  /*0a20*/  LDG.E R24, desc[UR6][R8.64] ;  /* 0x0000000608187981 */ /* 0x000f62000c1e1900 */
[----:B------:R-:W-:Y:S06]  /*0a30*/  BAR.SYNC.DEFER_BLOCKING 0x0 ;  /* 0x0000000000007b1d */ /* 0x000fec0000010000 */
[----:B------:R-:W5:Y:S01]  /*0a40*/  LDG.E R22, desc[UR6][R8.64] ;  /* 0x0000000608167981 */ /* 0x000f62000c1e1900 */
[----:B--2---:R-:W-:-:S04]  /*0a50*/  FADD R20, R18, R19 ;  /* 0x0000001312147221 */ /* 0x004fc80000000000 */
[----:B---3--:R-:W-:-:S04]  /*0a60*/  FADD R20, R20, R25 ;  /* 0x0000001914147221 */ /* 0x008fc80000000000 */
[----:B----4-:R-:W-:Y:S01]  /*0a70*/  FADD R20, R20, R27 ;  /* 0x0000001b14147221 */ /* 0x010fe20000000000 */
[----:B-----5:R-:W-:Y:S08]  /*0a80*/  F2F.F64.F32 R18, R24 ;  /* 0x0000001800127310 */ /* 0x020ff00000201800 */
[----:B------:R-:W1:Y:S02]  /*0a90*/  F2F.F64.F32 R20, R20 ;  /* 0x0000001400147310 */ /* 0x000e640000201800 */
[----:B-1----:R-:W-:-:S10]  /*0aa0*/  DFMA R18, R20, -0.25, R18 ;  /* 0xbfd000001412782b */ /* 0x002fd40000000012 */
[----:B------:R-:W1:Y:S02]  /*0ab0*/  F2F.F32.F64 R19, R18 ;  /* 0x0000001200137310 */ /* 0x000e640000301000 */
[----:B-1----:R-:W-:-:S05]  /*0ac0*/  FFMA R21, -R19, UR9, R22 ;  /* 0x0000000913157c23 */ /* 0x002fca0008000116 */
[----:B------:R3:W-:Y:S01]  /*0ad0*/  STG.E desc[UR6][R8.64], R21 ;  /* 0x0000001508007986 */ /* 0x0007e2000c101906 */
[----:B------:R-:W-:Y:S06]  /*0ae0*/  BAR.SYNC.DEFER_BLOCKING 0x0 ;  /* 0x0000000000007b1d */ /* 0x000fec0000010000 */
[----:B------:R-:W2:Y:S04]  /*0af0*/  LDG.E R16, desc[UR6][R16.64+0x4] ;  /* 0x0000040610107981 */ /* 0x000ea8000c1e1900 */
[----:B------:R-:W2:Y:S04]  /*0b00*/  LDG.E R15, desc[UR6][R14.64+0x4] ;  /* 0x000004060e0f7981 */ /* 0x000ea8000c1e1900 */
[----:B0-----:R-:W4:Y:S04]  /*0b10*/  LDG.E R23, desc[UR6][R8.64+0x8] ;  /* 0x0000080608177981 */ /* 0x001f28000c1e1900 */
[----:B------:R-:W5:Y:S04]  /*0b20*/  LDG.E R25, desc[UR6][R8.64] ;  /* 0x0000000608197981 */ /* 0x000f68000c1e1900 */
[----:B------:R-:W3:Y:S01]  /*0b30*/  LDG.E R22, desc[UR6][R8.64+0x4] ;  /* 0x0000040608167981 */ /* 0x000ee2000c1e1900 */
[----:B------:R-:W-:Y:S06]  /*0b40*/  BAR.SYNC.DEFER_BLOCKING 0x0 ;  /* 0x0000000000007b1d */ /* 0x000fec0000010000 */
[----:B------:R-:W3:Y:S01]  /*0b50*/  LDG.E R27, desc[UR6][R8.64+0x4] ;  /* 0x00000406081b7981 */ /* 0x000ee2000c1e1900 */
[----:B------:R-:W-:-:S04]  /*0b60*/  IADD3 R7, PT, PT, R7, 0x4, RZ ;  /* 0x0000000407077810 */ /* 0x000fc80007ffe0ff */
[----:B------:R-:W-:Y:S02]  /*0b70*/  ISETP.NE.AND P2, PT, R7, 0x80, PT ;  /* 0x000000800700780c */ /* 0x000fe40003f45270 */
[----:B------:R-:W-:Y:S02]  /*0b80*/  IADD3 R6, PT, PT, R6, 0x4, RZ ;  /* 0x0000000406067810 */ /* 0x000fe40007ffe0ff */
[----:B------:R-:W-:Y:S01]  /*0b90*/  IADD3 R5, PT, PT, R5, 0x4, RZ ;  /* 0x0000000405057810 */ /* 0x000fe20007ffe0ff */
[----:B--2---:R-:W-:-:S04]  /*0ba0*/  FADD R20, R16, R15 ;  /* 0x0000000f10147221 */ /* 0x004fc80000000000 */
[----:B----4-:R-:W-:-:S04]  /*0bb0*/  FADD R20, R20, R23 ;  /* 0x0000001714147221 */ /* 0x010fc80000000000 */
[----:B-----5:R-:W-:Y:S01]  /*0bc0*/  FADD R20, R20, R25 ;  /* 0x0000001914147221 */ /* 0x020fe20000000000 */
[----:B---3--:R-:W-:Y:S08]  /*0bd0*/  F2F.F64.F32 R18, R22 ;  /* 0x0000001600127310 */ /* 0x008ff00000201800 */
[----:B------:R-:W0:Y:S02]  /*0be0*/  F2F.F64.F32 R16, R20 ;  /* 0x0000001400107310 */ /* 0x000e240000201800 */
[----:B0-----:R-:W-:-:S10]  /*0bf0*/  DFMA R16, R16, -0.25, R18 ;  /* 0xbfd000001010782b */ /* 0x001fd40000000012 */
[----:B------:R-:W0:Y:S01]  /*0c00*/  F2F.F32.F64 R16, R16 ;  /* 0x0000001000107310 */ /* 0x000e220000301000 */
[----:B------:R-:W-:-:S04]  /*0c10*/  IADD3 R22, P3, PT, R8, 0x10, RZ ;  /* 0x0000001008167810 */ /* 0x000fc80007f7e0ff */
[----:B------:R-:W-:Y:S01]  /*0c20*/  IADD3.X R23, PT, PT, RZ, R9, RZ, P3, !PT ;  /* 0x00000009ff177210 */ /* 0x000fe20001ffe4ff */
[----:B0-----:R-:W-:-:S05]  /*0c30*/  FFMA R27, -R16, UR9, R27 ;  /* 0x00000009101b7c23 */ /* 0x001fca000800011b */
[----:B------:R3:W-:Y:S01]  /*0c40*/  STG.E desc[UR6][R8.64+0x4], R27 ;  /* 0x0000041b08007986 */ /* 0x0007e2000c101906 */
[----:B------:R-:W-:Y:S06]  /*0c50*/  BAR.SYNC.DEFER_BLOCKING 0x0 ;  /* 0x0000000000007b1d */ /* 0x000fec0000010000 */
[----:B------:R-:W-:Y:S05]  /*0c60*/  @P2 BRA `(.L_x_1) ;  /* 0xfffffff800b02947 */ /* 0x000fea000383ffff */
[----:B------:R-:W-:Y:S05]  /*0c70*/  @P1 BRA `(.L_x_2) ;  /* 0xfffffff400441947 */ /* 0x000fea000383ffff */
[----:B------:R-:W-:Y:S05]  /*0c80*/  @P0 BRA `(.L_x_3) ;  /* 0xfffffff400300947 */ /* 0x000fea000383ffff */
[----:B------:R-:W-:Y:S05]  /*0c90*/  EXIT ;  /* 0x000000000000794d */ /* 0x000fea0003800000 */
.L_x_4:
[----:B------:R-:W-:-:S00]  /*0ca0*/  BRA `(.L_x_4) ;  /* 0xfffffffc00fc7947 */ /* 0x000fc0000383ffff */
[----:B------:R-:W-:-:S00]  /*0cb0*/  NOP ;  /* 0x0000000000007918 */ /* 0x000fc00000000000 */
        /* <DEDUP_REMOVED lines=12> */
.L_x_5:


//--------------------- .nv.shared.reserved.0     --------------------------
	.section	.nv.shared.reserved.0,"aw",@nobits
	.weak		__nv_reservedSMEM_offset_0_alias
	.size		__nv_reservedSMEM_offset_0_alias, 0, 64
	.other		__nv_reservedSMEM_offset_0_alias,@"STO_CUDA_RESERVED_SHARED STV_DEFAULT"
__nv_reservedSMEM_offset_0_alias:
	.zero		0
	.zero		64


//--------------------- .nv.constant0._Z10SOR_kernelPfif --------------------------
	.section	.nv.constant0._Z10SOR_kernelPfif,"a",@progbits
	.sectionflags	@""
	.align	4
.nv.constant0._Z10SOR_kernelPfif:
	.zero		912


//--------------------- SYMBOLS --------------------------

	.type		.nv.reservedSmem.offset0,@object
	.size		.nv.reservedSmem.offset0,0x4
